	.headerflags	@"EF_CUDA_TEXMODE_UNIFIED EF_CUDA_64BIT_ADDRESS EF_CUDA_ACCELERATORS EF_CUDA_SM90 EF_CUDA_VIRTUAL_SM(EF_CUDA_SM90)"
	.elftype	@"ET_EXEC"


//--------------------- .nv.info                  --------------------------
	.section	.nv.info,"",@"SHT_CUDA_INFO"
	.align	4


	//----- nvinfo : EIATTR_REGCOUNT
	.align		4
        /*0000*/ 	.byte	0x04, 0x2f
        /*0002*/ 	.short	(.L_3 - .L_2)
	.align		4
.L_2:
        /*0004*/ 	.word	index@(triton_poi_fused__native_batch_norm_legit_no_training_leaky_relu_7)
        /*0008*/ 	.word	0x00000028


	//----- nvinfo : EIATTR_MIN_STACK_SIZE
	.align		4
.L_3:
        /*000c*/ 	.byte	0x04, 0x12
        /*000e*/ 	.short	(.L_5 - .L_4)
	.align		4
.L_4:
        /*0010*/ 	.word	index@(triton_poi_fused__native_batch_norm_legit_no_training_leaky_relu_7)
        /*0014*/ 	.word	0x00000000


	//----- nvinfo : EIATTR_FRAME_SIZE
	.align		4
.L_5:
        /*0018*/ 	.byte	0x04, 0x11
        /*001a*/ 	.short	(.L_7 - .L_6)
	.align		4
.L_6:
        /*001c*/ 	.word	index@(triton_poi_fused__native_batch_norm_legit_no_training_leaky_relu_7)
        /*0020*/ 	.word	0x00000000


	//----- nvinfo : EIATTR_MIN_STACK_SIZE
	.align		4
.L_7:
        /*0024*/ 	.byte	0x04, 0x12
        /*0026*/ 	.short	(.L_9 - .L_8)
	.align		4
.L_8:
        /*0028*/ 	.word	index@(triton_poi_fused__native_batch_norm_legit_no_training_leaky_relu_7)
        /*002c*/ 	.word	0x00000000
.L_9:


//--------------------- .nv.info.triton_poi_fused__native_batch_norm_legit_no_training_leaky_relu_7 --------------------------
	.section	.nv.info.triton_poi_fused__native_batch_norm_legit_no_training_leaky_relu_7,"",@"SHT_CUDA_INFO"
	.sectionflags	@""
	.align	4


	//----- nvinfo : EIATTR_CUDA_API_VERSION
	.align		4
        /*0000*/ 	.byte	0x04, 0x37
        /*0002*/ 	.short	(.L_11 - .L_10)
.L_10:
        /*0004*/ 	.word	0x0000007c


	//----- nvinfo : EIATTR_KPARAM_INFO
	.align		4
.L_11:
        /*0008*/ 	.byte	0x04, 0x17
        /*000a*/ 	.short	(.L_13 - .L_12)
.L_12:
        /*000c*/ 	.word	0x00000000
        /*0010*/ 	.short	0x0007
        /*0012*/ 	.short	0x0034
        /*0014*/ 	.byte	0x00, 0xf0, 0x11, 0x00


	//----- nvinfo : EIATTR_KPARAM_INFO
	.align		4
.L_13:
        /*0018*/ 	.byte	0x04, 0x17
        /*001a*/ 	.short	(.L_15 - .L_14)
.L_14:
        /*001c*/ 	.word	0x00000000
        /*0020*/ 	.short	0x0006
        /*0022*/ 	.short	0x0030
        /*0024*/ 	.byte	0x00, 0xf0, 0x11, 0x00


	//----- nvinfo : EIATTR_KPARAM_INFO
	.align		4
.L_15:
        /*0028*/ 	.byte	0x04, 0x17
        /*002a*/ 	.short	(.L_17 - .L_16)
.L_16:
        /*002c*/ 	.word	0x00000000
        /*0030*/ 	.short	0x0005
        /*0032*/ 	.short	0x0028
        /*0034*/ 	.byte	0x00, 0xf4, 0x21, 0x00


	//----- nvinfo : EIATTR_KPARAM_INFO
	.align		4
.L_17:
        /*0038*/ 	.byte	0x04, 0x17
        /*003a*/ 	.short	(.L_19 - .L_18)
.L_18:
        /*003c*/ 	.word	0x00000000
        /*0040*/ 	.short	0x0004
        /*0042*/ 	.short	0x0020
        /*0044*/ 	.byte	0x00, 0xf4, 0x21, 0x00


	//----- nvinfo : EIATTR_KPARAM_INFO
	.align		4
.L_19:
        /*0048*/ 	.byte	0x04, 0x17
        /*004a*/ 	.short	(.L_21 - .L_20)
.L_20:
        /*004c*/ 	.word	0x00000000
        /*0050*/ 	.short	0x0003
        /*0052*/ 	.short	0x0018
        /*0054*/ 	.byte	0x00, 0xf4, 0x21, 0x00


	//----- nvinfo : EIATTR_KPARAM_INFO
	.align		4
.L_21:
        /*0058*/ 	.byte	0x04, 0x17
        /*005a*/ 	.short	(.L_23 - .L_22)
.L_22:
        /*005c*/ 	.word	0x00000000
        /*0060*/ 	.short	0x0002
        /*0062*/ 	.short	0x0010
        /*0064*/ 	.byte	0x00, 0xf4, 0x21, 0x00


	//----- nvinfo : EIATTR_KPARAM_INFO
	.align		4
.L_23:
        /*0068*/ 	.byte	0x04, 0x17
        /*006a*/ 	.short	(.L_25 - .L_24)
.L_24:
        /*006c*/ 	.word	0x00000000
        /*0070*/ 	.short	0x0001
        /*0072*/ 	.short	0x0008
        /*0074*/ 	.byte	0x00, 0xf4, 0x21, 0x00


	//----- nvinfo : EIATTR_KPARAM_INFO
	.align		4
.L_25:
        /*0078*/ 	.byte	0x04, 0x17
        /*007a*/ 	.short	(.L_27 - .L_26)
.L_26:
        /*007c*/ 	.word	0x00000000
        /*0080*/ 	.short	0x0000
        /*0082*/ 	.short	0x0000
        /*0084*/ 	.byte	0x00, 0xf4, 0x21, 0x00


	//----- nvinfo : EIATTR_SPARSE_MMA_MASK
	.align		4
.L_27:
        /*0088*/ 	.byte	0x03, 0x50
        /*008a*/ 	.short	0x0000


	//----- nvinfo : EIATTR_MAXREG_COUNT
	.align		4
        /*008c*/ 	.byte	0x03, 0x1b
        /*008e*/ 	.short	0x00ff


	//----- nvinfo : EIATTR_EXIT_INSTR_OFFSETS
	.align		4
        /*0090*/ 	.byte	0x04, 0x1c
        /*0092*/ 	.short	(.L_29 - .L_28)


	//   ....[0]....
.L_28:
        /*0094*/ 	.word	0x00001080


	//   ....[1]....
        /*0098*/ 	.word	0x000010d0


	//----- nvinfo : EIATTR_REQNTID
	.align		4
.L_29:
        /*009c*/ 	.byte	0x04, 0x10
        /*009e*/ 	.short	(.L_31 - .L_30)
.L_30:
        /*00a0*/ 	.word	0x00000100
        /*00a4*/ 	.word	0x00000001
        /*00a8*/ 	.word	0x00000001


	//----- nvinfo : EIATTR_CBANK_PARAM_SIZE
	.align		4
.L_31:
        /*00ac*/ 	.byte	0x03, 0x19
        /*00ae*/ 	.short	0x0038


	//----- nvinfo : EIATTR_PARAM_CBANK
	.align		4
        /*00b0*/ 	.byte	0x04, 0x0a
        /*00b2*/ 	.short	(.L_33 - .L_32)
	.align		4
.L_32:
        /*00b4*/ 	.word	index@(.nv.constant0.triton_poi_fused__native_batch_norm_legit_no_training_leaky_relu_7)
        /*00b8*/ 	.short	0x0210
        /*00ba*/ 	.short	0x0038


	//----- nvinfo : EIATTR_SW_WAR
	.align		4
.L_33:
        /*00bc*/ 	.byte	0x04, 0x36
        /*00be*/ 	.short	(.L_35 - .L_34)
.L_34:
        /*00c0*/ 	.word	0x00000008
.L_35:


//--------------------- .nv.callgraph             --------------------------
	.section	.nv.callgraph,"",@"SHT_CUDA_CALLGRAPH"
	.align	4
	.sectionentsize	8
	.align		4
        /*0000*/ 	.word	0x00000000
	.align		4
        /*0004*/ 	.word	0xffffffff
	.align		4
        /*0008*/ 	.word	0x00000000
	.align		4
        /*000c*/ 	.word	0xfffffffe
	.align		4
        /*0010*/ 	.word	0x00000000
	.align		4
        /*0014*/ 	.word	0xfffffffd
	.align		4
        /*0018*/ 	.word	0x00000000
	.align		4
        /*001c*/ 	.word	0xfffffffc


//--------------------- .nv.constant4             --------------------------
	.section	.nv.constant4,"a",@progbits
	.align	8
	.align		8
.nv.constant4:
        /*0000*/ 	.dword	_$_str
	.align		8
        /*0008*/ 	.dword	_$_str_$_2


//--------------------- .text.triton_poi_fused__native_batch_norm_legit_no_training_leaky_relu_7 --------------------------
	.section	.text.triton_poi_fused__native_batch_norm_legit_no_training_leaky_relu_7,"ax",@progbits
	.sectionflags	@"SHF_BARRIERS=1"
	.align	128
        .global         triton_poi_fused__native_batch_norm_legit_no_training_leaky_relu_7
        .type           triton_poi_fused__native_batch_norm_legit_no_training_leaky_relu_7,@function
        .size           triton_poi_fused__native_batch_norm_legit_no_training_leaky_relu_7,(.L_x_1 - triton_poi_fused__native_batch_norm_legit_no_training_leaky_relu_7)
        .other          triton_poi_fused__native_batch_norm_legit_no_training_leaky_relu_7,@"STO_CUDA_ENTRY STV_DEFAULT"
triton_poi_fused__native_batch_norm_legit_no_training_leaky_relu_7:
.text.triton_poi_fused__native_batch_norm_legit_no_training_leaky_relu_7:
[----:B------:R-:W0:Y:S01]  /*0000*/  LDC R1, c[0x0][0x28] ;  /* 0x00000a00ff017b82 */ /* 0x000e220000000800 */
[----:B------:R-:W1:Y:S07]  /*0010*/  S2R R0, SR_TID.X ;  /* 0x0000000000007919 */ /* 0x000e6e0000002100 */
[----:B------:R-:W2:Y:S01]  /*0020*/  LDC.64 R16, c[0x0][0x220] ;  /* 0x00008800ff107b82 */ /* 0x000ea20000000a00 */
[----:B------:R-:W-:Y:S02]  /*0030*/  CS2R R12, SRZ ;  /* 0x00000000000c7805 */ /* 0x000fe4000001ff00 */
[----:B------:R-:W-:Y:S01]  /*0040*/  CS2R R14, SRZ ;  /* 0x00000000000e7805 */ /* 0x000fe2000001ff00 */
[----:B------:R-:W3:Y:S01]  /*0050*/  S2R R33, SR_CTAID.X ;  /* 0x0000000000217919 */ /* 0x000ee20000002500 */
[----:B------:R-:W-:Y:S01]  /*0060*/  ULDC.64 UR6, c[0x0][0x208] ;  /* 0x0000820000067ab9 */ /* 0x000fe20000000a00 */
[----:B------:R-:W-:-:S02]  /*0070*/  CS2R R4, SRZ ;  /* 0x0000000000047805 */ /* 0x000fc4000001ff00 */
[----:B------:R-:W-:Y:S01]  /*0080*/  CS2R R6, SRZ ;  /* 0x0000000000067805 */ /* 0x000fe2000001ff00 */
[----:B------:R-:W4:Y:S01]  /*0090*/  S2R R3, SR_CTAID.Y ;  /* 0x0000000000037919 */ /* 0x000f220000002600 */
[----:B------:R-:W5:Y:S01]  /*00a0*/  LDC.64 R36, c[0x0][0x210] ;  /* 0x00008400ff247b82 */ /* 0x000f620000000a00 */
[----:B------:R-:W-:-:S07]  /*00b0*/  CS2R R10, SRZ ;  /* 0x00000000000a7805 */ /* 0x000fce000001ff00 */
[----:B------:R-:W5:Y:S01]  /*00c0*/  LDC.64 R30, c[0x0][0x218] ;  /* 0x00008600ff1e7b82 */ /* 0x000f620000000a00 */
[----:B-1----:R-:W-:Y:S01]  /*00d0*/  IMAD.SHL.U32 R2, R0, 0x4, RZ ;  /* 0x0000000400027824 */ /* 0x002fe200078e00ff */
[----:B------:R-:W-:Y:S02]  /*00e0*/  SHF.R.U32.HI R8, RZ, 0x2, R0 ;  /* 0x00000002ff087819 */ /* 0x000fe40000011600 */
[----:B---3--:R-:W-:Y:S02]  /*00f0*/  SHF.L.U32 R33, R33, 0x4, RZ ;  /* 0x0000000421217819 */ /* 0x008fe400000006ff */
[----:B------:R-:W-:Y:S02]  /*0100*/  SGXT.U32 R8, R8, 0x6 ;  /* 0x000000060808781a */ /* 0x000fe40000000000 */
[----:B------:R-:W-:Y:S02]  /*0110*/  LOP3.LUT R28, R33, 0xc, R2, 0xf8, !PT ;  /* 0x0000000c211c7812 */ /* 0x000fe400078ef802 */
[----:B----4-:R-:W-:-:S02]  /*0120*/  PRMT R23, R8, 0x6540, R3 ;  /* 0x0000654008177816 */ /* 0x010fc40000000003 */
[----:B------:R-:W-:Y:S02]  /*0130*/  CS2R R8, SRZ ;  /* 0x0000000000087805 */ /* 0x000fe4000001ff00 */
[C---:B------:R-:W-:Y:S01]  /*0140*/  ISETP.GE.AND P0, PT, R28.reuse, 0x80, PT ;  /* 0x000000801c00780c */ /* 0x040fe20003f06270 */
[----:B--2---:R-:W-:Y:S01]  /*0150*/  IMAD.WIDE R34, R28, 0x4, R16 ;  /* 0x000000041c227825 */ /* 0x004fe200078e0210 */
[----:B------:R-:W-:-:S05]  /*0160*/  LEA R23, R23, R28, 0x7 ;  /* 0x0000001c17177211 */ /* 0x000fca00078e38ff */
[----:B-----5:R-:W-:-:S06]  /*0170*/  IMAD.WIDE R24, R23, 0x4, R36 ;  /* 0x0000000417187825 */ /* 0x020fcc00078e0224 */
[----:B------:R1:W2:Y:S01]  /*0180*/  @!P0 LDG.E.EL.128 R12, desc[UR6][R34.64] ;  /* 0x00000006220c8981 */ /* 0x0002a2000c2e1d00 */
[----:B------:R-:W-:Y:S01]  /*0190*/  VIADD R27, R23, 0x2000 ;  /* 0x00002000171b7836 */ /* 0x000fe20000000000 */
[----:B------:R-:W-:Y:S02]  /*01a0*/  IADD3 R29, R23, 0x4000, RZ ;  /* 0x00004000171d7810 */ /* 0x000fe40007ffe0ff */
[----:B------:R3:W4:Y:S01]  /*01b0*/  @!P0 LDG.E.EL.128 R4, desc[UR6][R24.64] ;  /* 0x0000000618048981 */ /* 0x000722000c2e1d00 */
[--C-:B------:R-:W-:Y:S01]  /*01c0*/  IMAD.WIDE R26, R27, 0x4, R36.reuse ;  /* 0x000000041b1a7825 */ /* 0x100fe200078e0224 */
[----:B------:R-:W-:Y:S02]  /*01d0*/  CS2R R16, SRZ ;  /* 0x0000000000107805 */ /* 0x000fe4000001ff00 */
[----:B------:R-:W-:Y:S02]  /*01e0*/  CS2R R18, SRZ ;  /* 0x0000000000127805 */ /* 0x000fe4000001ff00 */
[----:B------:R-:W-:Y:S01]  /*01f0*/  CS2R R20, SRZ ;  /* 0x0000000000147805 */ /* 0x000fe2000001ff00 */
[----:B-1----:R-:W-:Y:S01]  /*0200*/  IMAD.WIDE R34, R29, 0x4, R36 ;  /* 0x000000041d227825 */ /* 0x002fe200078e0224 */
[----:B------:R1:W5:Y:S03]  /*0210*/  @!P0 LDG.E.EL.128 R8, desc[UR6][R26.64] ;  /* 0x000000061a088981 */ /* 0x000366000c2e1d00 */
[----:B---3--:R-:W-:Y:S01]  /*0220*/  VIADD R25, R23, 0x6000 ;  /* 0x0000600017197836 */ /* 0x008fe20000000000 */
[----:B------:R-:W-:Y:S01]  /*0230*/  CS2R R22, SRZ ;  /* 0x0000000000167805 */ /* 0x000fe2000001ff00 */
[----:B0-----:R-:W-:Y:S01]  /*0240*/  IMAD.WIDE R30, R28, 0x4, R30 ;  /* 0x000000041c1e7825 */ /* 0x001fe200078e021e */
[----:B------:R0:W3:Y:S03]  /*0250*/  @!P0 LDG.E.EL.128 R16, desc[UR6][R34.64] ;  /* 0x0000000622108981 */ /* 0x0000e6000c2e1d00 */
[----:B------:R-:W-:Y:S01]  /*0260*/  IMAD.WIDE R36, R25, 0x4, R36 ;  /* 0x0000000419247825 */ /* 0x000fe200078e0224 */
[----:B------:R-:W-:-:S02]  /*0270*/  CS2R R24, SRZ ;  /* 0x0000000000187805 */ /* 0x000fc4000001ff00 */
[----:B-1----:R-:W-:Y:S01]  /*0280*/  CS2R R26, SRZ ;  /* 0x00000000001a7805 */ /* 0x002fe2000001ff00 */
[----:B------:R1:W4:Y:S01]  /*0290*/  @!P0 LDG.E.EL.128 R20, desc[UR6][R30.64] ;  /* 0x000000061e148981 */ /* 0x000322000c2e1d00 */
[----:B0-----:R-:W0:Y:S04]  /*02a0*/  LDC.64 R34, c[0x0][0x228] ;  /* 0x00008a00ff227b82 */ /* 0x001e280000000a00 */
[----:B------:R-:W3:Y:S01]  /*02b0*/  @!P0 LDG.E.EL.128 R24, desc[UR6][R36.64] ;  /* 0x0000000624188981 */ /* 0x000ee2000c2e1d00 */
[----:B-1----:R-:W-:Y:S01]  /*02c0*/  CS2R R30, SRZ ;  /* 0x00000000001e7805 */ /* 0x002fe2000001ff00 */
[----:B0-----:R-:W-:Y:S01]  /*02d0*/  IMAD.WIDE R34, R28, 0x4, R34 ;  /* 0x000000041c227825 */ /* 0x001fe200078e0222 */
[----:B------:R-:W-:-:S06]  /*02e0*/  CS2R R28, SRZ ;  /* 0x00000000001c7805 */ /* 0x000fcc000001ff00 */
[----:B------:R0:W3:Y:S01]  /*02f0*/  @!P0 LDG.E.EL.128 R28, desc[UR6][R34.64] ;  /* 0x00000006221c8981 */ /* 0x0000e2000c2e1d00 */
[----:B--2---:R-:W-:Y:S01]  /*0300*/  FADD R12, R12, 9.9999997473787516356e-06 ;  /* 0x3727c5ac0c0c7421 */ /* 0x004fe20000000000 */
[----:B------:R-:W-:-:S05]  /*0310*/  FADD R13, R13, 9.9999997473787516356e-06 ;  /* 0x3727c5ac0d0d7421 */ /* 0x000fca0000000000 */
[----:B------:R-:W1:Y:S01]  /*0320*/  MUFU.SQRT R12, R12 ;  /* 0x0000000c000c7308 */ /* 0x000e620000002000 */
[----:B------:R-:W-:-:S07]  /*0330*/  FADD R14, R14, 9.9999997473787516356e-06 ;  /* 0x3727c5ac0e0e7421 */ /* 0x000fce0000000000 */
[----:B------:R-:W2:Y:S01]  /*0340*/  MUFU.SQRT R13, R13 ;  /* 0x0000000d000d7308 */ /* 0x000ea20000002000 */
[----:B-1----:R-:W-:-:S07]  /*0350*/  FSETP.GT.AND P6, PT, R12, 8.50705917302346158658e+37, PT ;  /* 0x7e8000000c00780b */ /* 0x002fce0003fc4000 */
[----:B------:R-:W1:Y:S01]  /*0360*/  MUFU.SQRT R14, R14 ;  /* 0x0000000e000e7308 */ /* 0x000e620000002000 */
[C---:B------:R-:W-:Y:S01]  /*0370*/  FSETP.GEU.AND P1, PT, R12.reuse, 1.175494350822287508e-38, PT ;  /* 0x008000000c00780b */ /* 0x040fe20003f2e000 */
[----:B------:R-:W-:Y:S01]  /*0380*/  FADD R15, R15, 9.9999997473787516356e-06 ;  /* 0x3727c5ac0f0f7421 */ /* 0x000fe20000000000 */
[C---:B--2---:R-:W-:Y:S02]  /*0390*/  FSETP.GT.AND P2, PT, R13.reuse, 8.50705917302346158658e+37, PT ;  /* 0x7e8000000d00780b */ /* 0x044fe40003f44000 */
[----:B------:R-:W-:Y:S01]  /*03a0*/  FSETP.GEU.AND P3, PT, R13, 1.175494350822287508e-38, PT ;  /* 0x008000000d00780b */ /* 0x000fe20003f6e000 */
[----:B------:R-:W-:Y:S01]  /*03b0*/  @P6 FMUL R12, R12, 0.25 ;  /* 0x3e8000000c0c6820 */ /* 0x000fe20000400000 */
[----:B----4-:R-:W-:Y:S01]  /*03c0*/  FADD R4, -R20, R4 ;  /* 0x0000000414047221 */ /* 0x010fe20000000100 */
[----:B-1----:R-:W-:-:S06]  /*03d0*/  FSETP.GT.AND P4, PT, R14, 8.50705917302346158658e+37, PT ;  /* 0x7e8000000e00780b */ /* 0x002fcc0003f84000 */
[----:B------:R-:W-:Y:S01]  /*03e0*/  @!P1 FMUL R12, R12, 16777216 ;  /* 0x4b8000000c0c9820 */ /* 0x000fe20000400000 */
[C---:B-----5:R-:W-:Y:S01]  /*03f0*/  FADD R8, -R20.reuse, R8 ;  /* 0x0000000814087221 */ /* 0x060fe20000000100 */
[C---:B---3--:R-:W-:Y:S01]  /*0400*/  FADD R16, -R20.reuse, R16 ;  /* 0x0000001014107221 */ /* 0x048fe20000000100 */
[----:B------:R-:W-:Y:S01]  /*0410*/  FADD R24, -R20, R24 ;  /* 0x0000001814187221 */ /* 0x000fe20000000100 */
[----:B------:R-:W1:Y:S01]  /*0420*/  MUFU.SQRT R15, R15 ;  /* 0x0000000f000f7308 */ /* 0x000e620000002000 */
[----:B------:R-:W-:Y:S01]  /*0430*/  HFMA2.MMA R20, -RZ, RZ, 1.625, 0 ;  /* 0x3e800000ff147435 */ /* 0x000fe200000001ff */
[----:B------:R-:W-:Y:S01]  /*0440*/  FSETP.GEU.AND P5, PT, R14, 1.175494350822287508e-38, PT ;  /* 0x008000000e00780b */ /* 0x000fe20003fae000 */
[----:B------:R-:W-:-:S05]  /*0450*/  @P2 FMUL R13, R13, 0.25 ;  /* 0x3e8000000d0d2820 */ /* 0x000fca0000400000 */
[----:B------:R-:W2:Y:S01]  /*0460*/  MUFU.RCP R12, R12 ;  /* 0x0000000c000c7308 */ /* 0x000ea20000001000 */
[----:B------:R-:W-:Y:S01]  /*0470*/  @!P3 FMUL R13, R13, 16777216 ;  /* 0x4b8000000d0db820 */ /* 0x000fe20000400000 */
[C---:B------:R-:W-:Y:S01]  /*0480*/  FADD R5, -R21.reuse, R5 ;  /* 0x0000000515057221 */ /* 0x040fe20000000100 */
[C---:B------:R-:W-:Y:S01]  /*0490*/  FADD R9, -R21.reuse, R9 ;  /* 0x0000000915097221 */ /* 0x040fe20000000100 */
[C---:B------:R-:W-:Y:S01]  /*04a0*/  FADD R17, -R21.reuse, R17 ;  /* 0x0000001115117221 */ /* 0x040fe20000000100 */
[----:B------:R-:W-:Y:S01]  /*04b0*/  FADD R25, -R21, R25 ;  /* 0x0000001915197221 */ /* 0x000fe20000000100 */
[C---:B------:R-:W-:Y:S01]  /*04c0*/  FADD R6, -R22.reuse, R6 ;  /* 0x0000000616067221 */ /* 0x040fe20000000100 */
[C---:B------:R-:W-:Y:S01]  /*04d0*/  FADD R10, -R22.reuse, R10 ;  /* 0x0000000a160a7221 */ /* 0x040fe20000000100 */
[C---:B------:R-:W-:Y:S01]  /*04e0*/  FADD R32, -R22.reuse, R18 ;  /* 0x0000001216207221 */ /* 0x040fe20000000100 */
[----:B------:R-:W-:Y:S01]  /*04f0*/  FADD R26, -R22, R26 ;  /* 0x0000001a161a7221 */ /* 0x000fe20000000100 */
[----:B------:R-:W-:Y:S01]  /*0500*/  FSEL R21, R20, 1, P6 ;  /* 0x3f80000014157808 */ /* 0x000fe20003000000 */
[----:B------:R-:W-:Y:S01]  /*0510*/  @P4 FMUL R14, R14, 0.25 ;  /* 0x3e8000000e0e4820 */ /* 0x000fe20000400000 */
[----:B------:R-:W-:-:S02]  /*0520*/  FADD R22, -R23, R19 ;  /* 0x0000001317167221 */ /* 0x000fc40000000100 */
[----:B------:R-:W3:Y:S01]  /*0530*/  LDC.64 R18, c[0x0][0x230] ;  /* 0x00008c00ff127b82 */ /* 0x000ee20000000a00 */
[----:B-1----:R-:W-:Y:S01]  /*0540*/  FSETP.GT.AND P6, PT, R15, 8.50705917302346158658e+37, PT ;  /* 0x7e8000000f00780b */ /* 0x002fe20003fc4000 */
[----:B------:R-:W1:Y:S01]  /*0550*/  MUFU.RCP R13, R13 ;  /* 0x0000000d000d7308 */ /* 0x000e620000001000 */
[----:B------:R-:W-:Y:S01]  /*0560*/  @!P5 FMUL R14, R14, 16777216 ;  /* 0x4b8000000e0ed820 */ /* 0x000fe20000400000 */
[----:B------:R-:W-:Y:S01]  /*0570*/  @!P1 FMUL R21, R21, 16777216 ;  /* 0x4b80000015159820 */ /* 0x000fe20000400000 */
[----:B------:R-:W-:-:S03]  /*0580*/  FSETP.GEU.AND P1, PT, R15, 1.175494350822287508e-38, PT ;  /* 0x008000000f00780b */ /* 0x000fc60003f2e000 */
[----:B--2---:R-:W-:Y:S01]  /*0590*/  FMUL R21, R12, R21 ;  /* 0x000000150c157220 */ /* 0x004fe20000400000 */
[----:B------:R-:W-:Y:S01]  /*05a0*/  FSEL R12, R20, 1, P2 ;  /* 0x3f800000140c7808 */ /* 0x000fe20001000000 */
[----:B------:R-:W2:Y:S01]  /*05b0*/  MUFU.RCP R14, R14 ;  /* 0x0000000e000e7308 */ /* 0x000ea20000001000 */
[C---:B------:R-:W-:Y:S01]  /*05c0*/  FADD R7, -R23.reuse, R7 ;  /* 0x0000000717077221 */ /* 0x040fe20000000100 */
[C---:B------:R-:W-:Y:S01]  /*05d0*/  FADD R11, -R23.reuse, R11 ;  /* 0x0000000b170b7221 */ /* 0x040fe20000000100 */
[----:B------:R-:W-:Y:S01]  /*05e0*/  FADD R27, -R23, R27 ;  /* 0x0000001b171b7221 */ /* 0x000fe20000000100 */
[----:B------:R-:W-:Y:S01]  /*05f0*/  @!P3 FMUL R12, R12, 16777216 ;  /* 0x4b8000000c0cb820 */ /* 0x000fe20000400000 */
[C---:B------:R-:W-:Y:S01]  /*0600*/  FSEL R23, R20.reuse, 1, P4 ;  /* 0x3f80000014177808 */ /* 0x040fe20002000000 */
[----:B------:R-:W-:Y:S01]  /*0610*/  @P6 FMUL R15, R15, 0.25 ;  /* 0x3e8000000f0f6820 */ /* 0x000fe20000400000 */
[----:B0-----:R-:W-:Y:S01]  /*0620*/  FSEL R35, R20, 1, P6 ;  /* 0x3f80000014237808 */ /* 0x001fe20003000000 */
[----:B-1----:R-:W-:Y:S01]  /*0630*/  FMUL R20, R13, R12 ;  /* 0x0000000c0d147220 */ /* 0x002fe20000400000 */
[----:B------:R-:W-:Y:S01]  /*0640*/  LOP3.LUT R13, R33, 0xc, R2, 0xf8, !PT ;  /* 0x0000000c210d7812 */ /* 0x000fe200078ef802 */
[----:B------:R-:W-:Y:S01]  /*0650*/  @!P1 FMUL R15, R15, 16777216 ;  /* 0x4b8000000f0f9820 */ /* 0x000fe20000400000 */
[----:B------:R-:W-:-:S03]  /*0660*/  @!P5 FMUL R23, R23, 16777216 ;  /* 0x4b8000001717d820 */ /* 0x000fc60000400000 */
[----:B------:R0:W1:Y:S01]  /*0670*/  MUFU.RCP R34, R15 ;  /* 0x0000000f00227308 */ /* 0x0000620000001000 */
[----:B--2---:R-:W-:Y:S01]  /*0680*/  FMUL R23, R14, R23 ;  /* 0x000000170e177220 */ /* 0x004fe20000400000 */
[----:B---3--:R-:W-:Y:S01]  /*0690*/  IMAD.WIDE R18, R13, 0x4, R18 ;  /* 0x000000040d127825 */ /* 0x008fe200078e0212 */
[----:B------:R-:W-:Y:S02]  /*06a0*/  CS2R R12, SRZ ;  /* 0x00000000000c7805 */ /* 0x000fe4000001ff00 */
[----:B0-----:R-:W-:-:S06]  /*06b0*/  CS2R R14, SRZ ;  /* 0x00000000000e7805 */ /* 0x001fcc000001ff00 */
[----:B------:R0:W2:Y:S01]  /*06c0*/  @!P0 LDG.E.EL.128 R12, desc[UR6][R18.64] ;  /* 0x00000006120c8981 */ /* 0x0000a2000c2e1d00 */
[----:B------:R-:W-:-:S04]  /*06d0*/  @!P1 FMUL R35, R35, 16777216 ;  /* 0x4b80000023239820 */ /* 0x000fc80000400000 */
[----:B-1----:R-:W-:Y:S02]  /*06e0*/  FMUL R34, R34, R35 ;  /* 0x0000002322227220 */ /* 0x002fe40000400000 */
[----:B------:R-:W1:Y:S01]  /*06f0*/  S2R R35, SR_TID.X ;  /* 0x0000000000237919 */ /* 0x000e620000002100 */
[----:B------:R-:W3:Y:S01]  /*0700*/  S2UR UR5, SR_CgaCtaId ;  /* 0x00000000000579c3 */ /* 0x000ee20000008800 */
[C---:B------:R-:W-:Y:S01]  /*0710*/  FMUL R37, R21.reuse, R24 ;  /* 0x0000001815257220 */ /* 0x040fe20000400000 */
[C---:B------:R-:W-:Y:S01]  /*0720*/  FMUL R16, R21.reuse, R16 ;  /* 0x0000001015107220 */ /* 0x040fe20000400000 */
[C---:B------:R-:W-:Y:S01]  /*0730*/  FMUL R8, R21.reuse, R8 ;  /* 0x0000000815087220 */ /* 0x040fe20000400000 */
[----:B------:R-:W-:Y:S01]  /*0740*/  FMUL R4, R21, R4 ;  /* 0x0000000415047220 */ /* 0x000fe20000400000 */
[C---:B------:R-:W-:Y:S01]  /*0750*/  FMUL R21, R23.reuse, R26 ;  /* 0x0000001a17157220 */ /* 0x040fe20000400000 */
[C---:B------:R-:W-:Y:S01]  /*0760*/  FMUL R32, R23.reuse, R32 ;  /* 0x0000002017207220 */ /* 0x040fe20000400000 */
[C---:B------:R-:W-:Y:S01]  /*0770*/  FMUL R10, R23.reuse, R10 ;  /* 0x0000000a170a7220 */ /* 0x040fe20000400000 */
[----:B------:R-:W-:Y:S01]  /*0780*/  FMUL R23, R23, R6 ;  /* 0x0000000617177220 */ /* 0x000fe20000400000 */
[----:B------:R-:W-:Y:S01]  /*0790*/  IMAD.SHL.U32 R6, R0, 0x400, RZ ;  /* 0x0000040000067824 */ /* 0x000fe200078e00ff */
[----:B------:R-:W-:-:S04]  /*07a0*/  UMOV UR4, 0x400 ;  /* 0x0000040000047882 */ /* 0x000fc80000000000 */
[----:B------:R-:W-:-:S04]  /*07b0*/  LOP3.LUT R6, R6, 0xc00, RZ, 0xc0, !PT ;  /* 0x00000c0006067812 */ /* 0x000fc800078ec0ff */
[C---:B0-----:R-:W-:Y:S02]  /*07c0*/  LOP3.LUT R18, R6.reuse, 0x100, RZ, 0xfc, !PT ;  /* 0x0000010006127812 */ /* 0x041fe400078efcff */
[C---:B------:R-:W-:Y:S01]  /*07d0*/  LOP3.LUT R24, R6.reuse, 0x200, RZ, 0xfc, !PT ;  /* 0x0000020006187812 */ /* 0x040fe200078efcff */
[----:B---3--:R-:W-:Y:S01]  /*07e0*/  UPRMT UR4, UR5, 0x654, UR4 ;  /* 0x0000065405047896 */ /* 0x008fe20008000004 */
[----:B------:R-:W-:Y:S02]  /*07f0*/  LOP3.LUT R26, R6, 0x300, RZ, 0xfc, !PT ;  /* 0x00000300061a7812 */ /* 0x000fe400078efcff */
[----:B-1----:R-:W-:-:S04]  /*0800*/  SHF.R.U32.HI R19, RZ, 0x2, R35 ;  /* 0x00000002ff137819 */ /* 0x002fc80000011623 */
[----:B------:R-:W-:Y:S02]  /*0810*/  SGXT.U32 R19, R19, 0x6 ;  /* 0x000000061313781a */ /* 0x000fe40000000000 */
[----:B------:R-:W-:Y:S01]  /*0820*/  LEA.HI R26, R26, UR4, RZ, 0x1c ;  /* 0x000000041a1a7c11 */ /* 0x000fe2000f8fe0ff */
[C---:B------:R-:W-:Y:S01]  /*0830*/  FMUL R5, R20.reuse, R5 ;  /* 0x0000000514057220 */ /* 0x040fe20000400000 */
[----:B------:R-:W-:Y:S01]  /*0840*/  FMUL R36, R20, R9 ;  /* 0x0000000914247220 */ /* 0x000fe20000400000 */
[C---:B------:R-:W-:Y:S01]  /*0850*/  FMUL R22, R34.reuse, R22 ;  /* 0x0000001622167220 */ /* 0x040fe20000400000 */
[----:B------:R-:W-:Y:S01]  /*0860*/  FMUL R11, R34, R11 ;  /* 0x0000000b220b7220 */ /* 0x000fe20000400000 */
[----:B------:R-:W-:Y:S02]  /*0870*/  SHF.R.U32.HI R35, RZ, 0x2, R35 ;  /* 0x00000002ff237819 */ /* 0x000fe40000011623 */
[----:B------:R-:W-:-:S04]  /*0880*/  SHF.R.U32.HI R0, RZ, 0x6, R0 ;  /* 0x00000006ff007819 */ /* 0x000fc80000011600 */
[----:B------:R-:W-:-:S04]  /*0890*/  SGXT.U32 R0, R0, 0x2 ;  /* 0x000000020000781a */ /* 0x000fc80000000000 */
[----:B------:R-:W-:Y:S01]  /*08a0*/  LOP3.LUT R33, R0, R33, RZ, 0xfc, !PT ;  /* 0x0000002100217212 */ /* 0x000fe200078efcff */
[-CC-:B--2---:R-:W-:Y:S01]  /*08b0*/  FFMA R4, R4, R28.reuse, R12.reuse ;  /* 0x0000001c04047223 */ /* 0x184fe2000000000c */
[-CC-:B------:R-:W-:Y:S01]  /*08c0*/  FFMA R8, R8, R28.reuse, R12.reuse ;  /* 0x0000001c08087223 */ /* 0x180fe2000000000c */
[-CC-:B------:R-:W-:Y:S01]  /*08d0*/  FFMA R16, R16, R28.reuse, R12.reuse ;  /* 0x0000001c10107223 */ /* 0x180fe2000000000c */
[----:B------:R-:W-:Y:S01]  /*08e0*/  FFMA R28, R37, R28, R12 ;  /* 0x0000001c251c7223 */ /* 0x000fe2000000000c */
[C---:B------:R-:W-:Y:S02]  /*08f0*/  LOP3.LUT R12, R6.reuse, R19, RZ, 0xfc, !PT ;  /* 0x00000013060c7212 */ /* 0x040fe400078efcff */
[----:B------:R-:W-:Y:S02]  /*0900*/  LEA.HI R19, R6, UR4, RZ, 0x1c ;  /* 0x0000000406137c11 */ /* 0x000fe4000f8fe0ff */
[----:B------:R-:W-:Y:S02]  /*0910*/  LEA.HI R37, R18, UR4, RZ, 0x1c ;  /* 0x0000000412257c11 */ /* 0x000fe4000f8fe0ff */
[----:B------:R-:W-:-:S02]  /*0920*/  LEA.HI R6, R24, UR4, RZ, 0x1c ;  /* 0x0000000418067c11 */ /* 0x000fc4000f8fe0ff */
[C---:B------:R-:W-:Y:S01]  /*0930*/  LEA R19, R12.reuse, R19, 0x2 ;  /* 0x000000130c137211 */ /* 0x040fe200078e10ff */
[C---:B------:R-:W-:Y:S01]  /*0940*/  IMAD R18, R12.reuse, 0x4, R37 ;  /* 0x000000040c127824 */ /* 0x040fe200078e0225 */
[C---:B------:R-:W-:Y:S01]  /*0950*/  LEA R6, R12.reuse, R6, 0x2 ;  /* 0x000000060c067211 */ /* 0x040fe200078e10ff */
[----:B------:R-:W-:Y:S02]  /*0960*/  IMAD R12, R12, 0x4, R26 ;  /* 0x000000040c0c7824 */ /* 0x000fe400078e021a */
[C---:B------:R-:W-:Y:S01]  /*0970*/  FMUL R24, R20.reuse, R25 ;  /* 0x0000001914187220 */ /* 0x040fe20000400000 */
[----:B------:R-:W-:Y:S01]  /*0980*/  FMUL R26, R20, R17 ;  /* 0x00000011141a7220 */ /* 0x000fe20000400000 */
[----:B------:R-:W-:Y:S01]  /*0990*/  FSETP.GT.AND P2, PT, R4, RZ, PT ;  /* 0x000000ff0400720b */ /* 0x000fe20003f44000 */
[----:B------:R-:W-:Y:S01]  /*09a0*/  FMUL R20, R34, R27 ;  /* 0x0000001b22147220 */ /* 0x000fe20000400000 */
[----:B------:R-:W-:Y:S01]  /*09b0*/  FSETP.GT.AND P1, PT, R8, RZ, PT ;  /* 0x000000ff0800720b */ /* 0x000fe20003f24000 */
[----:B------:R-:W-:Y:S01]  /*09c0*/  FMUL R34, R34, R7 ;  /* 0x0000000722227220 */ /* 0x000fe20000400000 */
[-CC-:B------:R-:W-:Y:S01]  /*09d0*/  FFMA R5, R5, R29.reuse, R13.reuse ;  /* 0x0000001d05057223 */ /* 0x180fe2000000000d */
[-CC-:B------:R-:W-:Y:S01]  /*09e0*/  FFMA R23, R23, R30.reuse, R14.reuse ;  /* 0x0000001e17177223 */ /* 0x180fe2000000000e */
[-CC-:B------:R-:W-:Y:S01]  /*09f0*/  FFMA R7, R36, R29.reuse, R13.reuse ;  /* 0x0000001d24077223 */ /* 0x180fe2000000000d */
[-CC-:B------:R-:W-:Y:S01]  /*0a00*/  FFMA R9, R26, R29.reuse, R13.reuse ;  /* 0x0000001d1a097223 */ /* 0x180fe2000000000d */
[----:B------:R-:W-:Y:S01]  /*0a10*/  FFMA R29, R24, R29, R13 ;  /* 0x0000001d181d7223 */ /* 0x000fe2000000000d */
[-CC-:B------:R-:W-:Y:S01]  /*0a20*/  FFMA R13, R34, R31.reuse, R15.reuse ;  /* 0x0000001f220d7223 */ /* 0x180fe2000000000f */
[-CC-:B------:R-:W-:Y:S01]  /*0a30*/  FFMA R17, R10, R30.reuse, R14.reuse ;  /* 0x0000001e0a117223 */ /* 0x180fe2000000000e */
[----:B------:R-:W-:Y:S01]  /*0a40*/  FSETP.GT.AND P4, PT, R5, RZ, PT ;  /* 0x000000ff0500720b */ /* 0x000fe20003f84000 */
[----:B------:R-:W-:Y:S01]  /*0a50*/  FFMA R11, R11, R31, R15 ;  /* 0x0000001f0b0b7223 */ /* 0x000fe2000000000f */
[----:B------:R-:W-:Y:S01]  /*0a60*/  FSETP.GT.AND P3, PT, R23, RZ, PT ;  /* 0x000000ff1700720b */ /* 0x000fe20003f64000 */
[----:B------:R-:W-:Y:S01]  /*0a70*/  FFMA R25, R32, R30, R14 ;  /* 0x0000001e20197223 */ /* 0x000fe2000000000e */
[----:B------:R-:W-:Y:S01]  /*0a80*/  FSETP.GT.AND P0, PT, R13, RZ, PT ;  /* 0x000000ff0d00720b */ /* 0x000fe20003f04000 */
[----:B------:R-:W-:Y:S01]  /*0a90*/  @!P2 FMUL R4, R4, 0.20000000298023223877 ;  /* 0x3e4ccccd0404a820 */ /* 0x000fe20000400000 */
[----:B------:R-:W-:Y:S01]  /*0aa0*/  FSETP.GT.AND P6, PT, R7, RZ, PT ;  /* 0x000000ff0700720b */ /* 0x000fe20003fc4000 */
[----:B------:R-:W-:Y:S01]  /*0ab0*/  @!P1 FMUL R8, R8, 0.20000000298023223877 ;  /* 0x3e4ccccd08089820 */ /* 0x000fe20000400000 */
[----:B------:R-:W-:-:S02]  /*0ac0*/  FSETP.GT.AND P5, PT, R17, RZ, PT ;  /* 0x000000ff1100720b */ /* 0x000fc40003fa4000 */
[----:B------:R-:W-:Y:S02]  /*0ad0*/  FSETP.GT.AND P2, PT, R11, RZ, PT ;  /* 0x000000ff0b00720b */ /* 0x000fe40003f44000 */
[----:B------:R-:W-:Y:S01]  /*0ae0*/  FSETP.GT.AND P1, PT, R25, RZ, PT ;  /* 0x000000ff1900720b */ /* 0x000fe20003f24000 */
[----:B------:R-:W-:Y:S01]  /*0af0*/  FFMA R27, R21, R30, R14 ;  /* 0x0000001e151b7223 */ /* 0x000fe2000000000e */
[-CC-:B------:R-:W-:Y:S01]  /*0b00*/  FFMA R21, R22, R31.reuse, R15.reuse ;  /* 0x0000001f16157223 */ /* 0x180fe2000000000f */
[----:B------:R-:W-:Y:S01]  /*0b10*/  @!P4 FMUL R5, R5, 0.20000000298023223877 ;  /* 0x3e4ccccd0505c820 */ /* 0x000fe20000400000 */
[----:B------:R-:W-:Y:S01]  /*0b20*/  @!P3 FMUL R23, R23, 0.20000000298023223877 ;  /* 0x3e4ccccd1717b820 */ /* 0x000fe20000400000 */
[----:B------:R-:W-:Y:S01]  /*0b30*/  FSETP.GT.AND P4, PT, R16, RZ, PT ;  /* 0x000000ff1000720b */ /* 0x000fe20003f84000 */
[----:B------:R-:W-:Y:S01]  /*0b40*/  FFMA R15, R20, R31, R15 ;  /* 0x0000001f140f7223 */ /* 0x000fe2000000000f */
[----:B------:R-:W-:Y:S01]  /*0b50*/  FSETP.GT.AND P3, PT, R9, RZ, PT ;  /* 0x000000ff0900720b */ /* 0x000fe20003f64000 */
[----:B------:R-:W-:Y:S01]  /*0b60*/  @!P0 FMUL R13, R13, 0.20000000298023223877 ;  /* 0x3e4ccccd0d0d8820 */ /* 0x000fe20000400000 */
        /* <DEDUP_REMOVED lines=9> */
[----:B------:R-:W-:Y:S01]  /*0c00*/  STS [R19], R4 ;  /* 0x0000000413007388 */ /* 0x000fe20000000800 */
[----:B------:R-:W-:-:S03]  /*0c10*/  @!P4 FMUL R16, R16, 0.20000000298023223877 ;  /* 0x3e4ccccd1010c820 */ /* 0x000fc60000400000 */
[----:B------:R-:W-:Y:S01]  /*0c20*/  STS [R18+0x400], R5 ;  /* 0x0004000512007388 */ /* 0x000fe20000000800 */
        /* <DEDUP_REMOVED lines=9> */
[----:B------:R0:W-:Y:S01]  /*0cc0*/  STS [R6+0x900], R17 ;  /* 0x0009001106007388 */ /* 0x0001e20000000800 */
[----:B------:R-:W-:-:S03]  /*0cd0*/  @!P1 FMUL R15, R15, 0.20000000298023223877 ;  /* 0x3e4ccccd0f0f9820 */ /* 0x000fc60000400000 */
[----:B------:R-:W-:Y:S04]  /*0ce0*/  STS [R12+0xd00], R11 ;  /* 0x000d000b0c007388 */ /* 0x000fe80000000800 */
[----:B------:R-:W-:Y:S04]  /*0cf0*/  STS [R19+0x200], R16 ;  /* 0x0002001013007388 */ /* 0x000fe80000000800 */
[----:B------:R-:W-:Y:S04]  /*0d00*/  STS [R18+0x600], R9 ;  /* 0x0006000912007388 */ /* 0x000fe80000000800 */
[----:B------:R-:W-:Y:S01]  /*0d10*/  STS [R6+0xa00], R25 ;  /* 0x000a001906007388 */ /* 0x000fe20000000800 */
[----:B0-----:R-:W-:-:S03]  /*0d20*/  LOP3.LUT R17, R2, 0x3fc, RZ, 0xc0, !PT ;  /* 0x000003fc02117812 */ /* 0x001fc600078ec0ff */
[----:B------:R-:W-:Y:S04]  /*0d30*/  STS [R12+0xe00], R21 ;  /* 0x000e00150c007388 */ /* 0x000fe80000000800 */
[----:B------:R-:W-:Y:S04]  /*0d40*/  STS [R19+0x300], R28 ;  /* 0x0003001c13007388 */ /* 0x000fe80000000800 */
[----:B------:R0:W-:Y:S04]  /*0d50*/  STS [R18+0x700], R29 ;  /* 0x0007001d12007388 */ /* 0x0001e80000000800 */
[----:B------:R-:W-:Y:S01]  /*0d60*/  STS [R6+0xb00], R27 ;  /* 0x000b001b06007388 */ /* 0x000fe20000000800 */
[----:B------:R-:W-:-:S03]  /*0d70*/  LOP3.LUT R4, R17, 0x400, RZ, 0xfc, !PT ;  /* 0x0000040011047812 */ /* 0x000fc600078efcff */
[----:B------:R-:W-:Y:S01]  /*0d80*/  STS [R12+0xf00], R15 ;  /* 0x000f000f0c007388 */ /* 0x000fe20000000800 */
[----:B------:R-:W-:Y:S02]  /*0d90*/  LOP3.LUT R7, R17, 0x800, RZ, 0xfc, !PT ;  /* 0x0000080011077812 */ /* 0x000fe400078efcff */
[----:B------:R-:W-:Y:S02]  /*0da0*/  SHF.R.U32.HI R5, RZ, 0x4, R4 ;  /* 0x00000004ff057819 */ /* 0x000fe40000011604 */
[----:B------:R-:W-:Y:S02]  /*0db0*/  SHF.R.U32.HI R7, RZ, 0x4, R7 ;  /* 0x00000004ff077819 */ /* 0x000fe40000011607 */
[----:B------:R-:W-:Y:S02]  /*0dc0*/  LOP3.LUT R4, R35, 0x30, RZ, 0xc0, !PT ;  /* 0x0000003023047812 */ /* 0x000fe400078ec0ff */
[----:B------:R-:W-:Y:S02]  /*0dd0*/  LOP3.LUT R5, R5, 0x70, RZ, 0xc0, !PT ;  /* 0x0000007005057812 */ /* 0x000fe400078ec0ff */
[----:B------:R-:W-:-:S02]  /*0de0*/  LOP3.LUT R7, R7, 0xb0, RZ, 0xc0, !PT ;  /* 0x000000b007077812 */ /* 0x000fc400078ec0ff */
[----:B------:R-:W-:Y:S01]  /*0df0*/  IADD3 R4, R4, UR4, RZ ;  /* 0x0000000404047c10 */ /* 0x000fe2000fffe0ff */
[----:B------:R-:W-:Y:S01]  /*0e00*/  VIADD R8, R5, UR4 ;  /* 0x0000000405087c36 */ /* 0x000fe20008000000 */
[----:B------:R-:W-:Y:S02]  /*0e10*/  IADD3 R10, R7, UR4, RZ ;  /* 0x00000004070a7c10 */ /* 0x000fe4000fffe0ff */
[C---:B------:R-:W-:Y:S01]  /*0e20*/  LEA R4, R17.reuse, R4, 0x2 ;  /* 0x0000000411047211 */ /* 0x040fe200078e10ff */
[----:B------:R-:W-:Y:S01]  /*0e30*/  BAR.SYNC.DEFER_BLOCKING 0x0 ;  /* 0x0000000000007b1d */ /* 0x000fe20000010000 */
[C---:B------:R-:W-:Y:S01]  /*0e40*/  IMAD R8, R17.reuse, 0x4, R8 ;  /* 0x0000000411087824 */ /* 0x040fe200078e0208 */
[----:B------:R-:W-:Y:S02]  /*0e50*/  LEA R13, R17, R10, 0x2 ;  /* 0x0000000a110d7211 */ /* 0x000fe400078e10ff */
[----:B------:R-:W-:Y:S02]  /*0e60*/  LOP3.LUT R2, R2, 0xfc, RZ, 0xc0, !PT ;  /* 0x000000fc02027812 */ /* 0x000fe400078ec0ff */
[----:B0-----:R-:W-:-:S02]  /*0e70*/  SHF.R.S32.HI R18, RZ, 0x17, R3 ;  /* 0x00000017ff127819 */ /* 0x001fc40000011403 */
[----:B------:R-:W-:Y:S02]  /*0e80*/  PRMT R16, R2, 0x6540, R3 ;  /* 0x0000654002107816 */ /* 0x000fe40000000003 */
[----:B------:R-:W-:-:S04]  /*0e90*/  SGXT R3, R18, 0x1 ;  /* 0x000000011203781a */ /* 0x000fc80000000200 */
[----:B------:R-:W-:Y:S02]  /*0ea0*/  LEA.HI R18, R3, R16, RZ, 0x8 ;  /* 0x0000001003127211 */ /* 0x000fe400078f40ff */
[----:B------:R-:W0:Y:S01]  /*0eb0*/  LDC.64 R2, c[0x0][0x238] ;  /* 0x00008e00ff027b82 */ /* 0x000e220000000a00 */
[----:B------:R-:W1:Y:S04]  /*0ec0*/  LDS.128 R4, [R4] ;  /* 0x0000000004047984 */ /* 0x000e680000000c00 */
[----:B------:R-:W2:Y:S04]  /*0ed0*/  LDS.128 R8, [R8+0x1000] ;  /* 0x0010000008087984 */ /* 0x000ea80000000c00 */
[----:B------:R-:W3:Y:S01]  /*0ee0*/  LDS.128 R12, [R13+0x2000] ;  /* 0x002000000d0c7984 */ /* 0x000ee20000000c00 */
[----:B------:R-:W-:-:S02]  /*0ef0*/  SHF.L.U32 R20, R18, 0x7, RZ ;  /* 0x0000000712147819 */ /* 0x000fc400000006ff */
[----:B------:R-:W-:Y:S02]  /*0f00*/  LOP3.LUT R19, R18, 0xffffff00, RZ, 0xc0, !PT ;  /* 0xffffff0012137812 */ /* 0x000fe400078ec0ff */
[----:B------:R-:W-:Y:S02]  /*0f10*/  LOP3.LUT R20, R20, 0xffff8000, RZ, 0xc0, !PT ;  /* 0xffff800014147812 */ /* 0x000fe400078ec0ff */
[C---:B------:R-:W-:Y:S02]  /*0f20*/  LOP3.LUT R21, R33.reuse, 0x4, RZ, 0xfc, !PT ;  /* 0x0000000421157812 */ /* 0x040fe400078efcff */
[----:B------:R-:W-:Y:S02]  /*0f30*/  IADD3 R0, R20, R16, -R19 ;  /* 0x0000001014007210 */ /* 0x000fe40007ffe813 */
[C---:B------:R-:W-:Y:S02]  /*0f40*/  LOP3.LUT R19, R33.reuse, 0x8, RZ, 0xfc, !PT ;  /* 0x0000000821137812 */ /* 0x040fe400078efcff */
[----:B------:R-:W-:-:S02]  /*0f50*/  LOP3.LUT R25, R33, 0xc, RZ, 0xfc, !PT ;  /* 0x0000000c21197812 */ /* 0x000fc400078efcff */
[----:B------:R-:W-:Y:S02]  /*0f60*/  LOP3.LUT R16, R17, 0xc00, RZ, 0xfc, !PT ;  /* 0x00000c0011107812 */ /* 0x000fe400078efcff */
[----:B------:R-:W-:Y:S02]  /*0f70*/  ISETP.GE.AND P0, PT, R33, 0x80, PT ;  /* 0x000000802100780c */ /* 0x000fe40003f06270 */
[----:B------:R-:W-:Y:S02]  /*0f80*/  ISETP.GE.AND P1, PT, R21, 0x80, PT ;  /* 0x000000801500780c */ /* 0x000fe40003f26270 */
[----:B------:R-:W-:Y:S01]  /*0f90*/  ISETP.GE.AND P2, PT, R19, 0x80, PT ;  /* 0x000000801300780c */ /* 0x000fe20003f46270 */
[----:B------:R-:W-:Y:S01]  /*0fa0*/  IMAD R33, R33, 0x100, R0 ;  /* 0x0000010021217824 */ /* 0x000fe200078e0200 */
[----:B------:R-:W-:Y:S02]  /*0fb0*/  ISETP.GE.AND P3, PT, R25, 0x80, PT ;  /* 0x000000801900780c */ /* 0x000fe40003f66270 */
[----:B------:R-:W-:-:S02]  /*0fc0*/  SHF.R.U32.HI R16, RZ, 0x4, R16 ;  /* 0x00000004ff107819 */ /* 0x000fc40000011610 */
[-C--:B------:R-:W-:Y:S02]  /*0fd0*/  LEA R21, R21, R0.reuse, 0x8 ;  /* 0x0000000015157211 */ /* 0x080fe400078e40ff */
[----:B------:R-:W-:Y:S01]  /*0fe0*/  LEA R23, R19, R0, 0x8 ;  /* 0x0000000013177211 */ /* 0x000fe200078e40ff */
[----:B0-----:R-:W-:Y:S01]  /*0ff0*/  IMAD.WIDE R18, R33, 0x4, R2 ;  /* 0x0000000421127825 */ /* 0x001fe200078e0202 */
[----:B------:R-:W-:-:S03]  /*1000*/  LOP3.LUT R16, R16, 0xf0, RZ, 0xc0, !PT ;  /* 0x000000f010107812 */ /* 0x000fc600078ec0ff */
[--C-:B------:R-:W-:Y:S01]  /*1010*/  IMAD.WIDE R20, R21, 0x4, R2.reuse ;  /* 0x0000000415147825 */ /* 0x100fe200078e0202 */
[----:B-1----:R0:W-:Y:S03]  /*1020*/  @!P0 STG.E.128 desc[UR6][R18.64], R4 ;  /* 0x0000000412008986 */ /* 0x0021e6000c101d06 */
[----:B------:R-:W-:Y:S01]  /*1030*/  IMAD.WIDE R22, R23, 0x4, R2 ;  /* 0x0000000417167825 */ /* 0x000fe200078e0202 */
[----:B--2---:R0:W-:Y:S03]  /*1040*/  @!P1 STG.E.128 desc[UR6][R20.64], R8 ;  /* 0x0000000814009986 */ /* 0x0041e6000c101d06 */
[----:B------:R-:W-:Y:S01]  /*1050*/  VIADD R16, R16, UR4 ;  /* 0x0000000410107c36 */ /* 0x000fe20008000000 */
[----:B---3--:R0:W-:Y:S04]  /*1060*/  @!P2 STG.E.128 desc[UR6][R22.64], R12 ;  /* 0x0000000c1600a986 */ /* 0x0081e8000c101d06 */
[----:B------:R-:W-:Y:S01]  /*1070*/  LEA R16, R17, R16, 0x2 ;  /* 0x0000001011107211 */ /* 0x000fe200078e10ff */
[----:B0-----:R-:W-:Y:S06]  /*1080*/  @P3 EXIT ;  /* 0x000000000000394d */ /* 0x001fec0003800000 */
[----:B0-----:R-:W0:Y:S01]  /*1090*/  LDS.128 R16, [R16+0x3000] ;  /* 0x0030000010107984 */ /* 0x001e220000000c00 */
[----:B------:R-:W-:-:S05]  /*10a0*/  LEA R25, R25, R0, 0x8 ;  /* 0x0000000019197211 */ /* 0x000fca00078e40ff */
[----:B------:R-:W-:-:S05]  /*10b0*/  IMAD.WIDE R2, R25, 0x4, R2 ;  /* 0x0000000419027825 */ /* 0x000fca00078e0202 */
[----:B0-----:R-:W-:Y:S01]  /*10c0*/  STG.E.128 desc[UR6][R2.64], R16 ;  /* 0x0000001002007986 */ /* 0x001fe2000c101d06 */
[----:B------:R-:W-:Y:S05]  /*10d0*/  EXIT ;  /* 0x000000000000794d */ /* 0x000fea0003800000 */
.L_x_0:
[----:B------:R-:W-:-:S00]  /*10e0*/  BRA `(.L_x_0) ;  /* 0xfffffffc00fc7947 */ /* 0x000fc0000383ffff */
[----:B------:R-:W-:-:S00]  /*10f0*/  NOP ;  /* 0x0000000000007918 */ /* 0x000fc00000000000 */
        /* <DEDUP_REMOVED lines=8> */
.L_x_1:


//--------------------- .nv.global.init           --------------------------
	.section	.nv.global.init,"aw",@progbits
.nv.global.init:
	.type		_$_str,@object
	.size		_$_str,(_$_str_$_2 - _$_str)
_$_str:
        /*0000*/ 	.byte	0x5f, 0x5f, 0x43, 0x55, 0x44, 0x41, 0x5f, 0x46, 0x54, 0x5a, 0x00
	.type		_$_str_$_2,@object
	.size		_$_str_$_2,(.L_1 - _$_str_$_2)
_$_str_$_2:
        /*000b*/ 	.byte	0x5f, 0x5f, 0x43, 0x55, 0x44, 0x41, 0x5f, 0x50, 0x52, 0x45, 0x43, 0x5f, 0x53, 0x51, 0x52, 0x54
        /*001b*/ 	.byte	0x00
.L_1:


//--------------------- .nv.shared.triton_poi_fused__native_batch_norm_legit_no_training_leaky_relu_7 --------------------------
	.section	.nv.shared.triton_poi_fused__native_batch_norm_legit_no_training_leaky_relu_7,"aw",@nobits
	.sectionflags	@""
	.align	16
	.zero		1024


//--------------------- .nv.constant0.triton_poi_fused__native_batch_norm_legit_no_training_leaky_relu_7 --------------------------
	.section	.nv.constant0.triton_poi_fused__native_batch_norm_legit_no_training_leaky_relu_7,"a",@progbits
	.sectionflags	@""
	.align	4
.nv.constant0.triton_poi_fused__native_batch_norm_legit_no_training_leaky_relu_7:
	.zero		584
